	.headerflags	@"EF_CUDA_TEXMODE_UNIFIED EF_CUDA_64BIT_ADDRESS EF_CUDA_ACCELERATORS EF_CUDA_SM90 EF_CUDA_VIRTUAL_SM(EF_CUDA_SM90)"
	.elftype	@"ET_EXEC"


//--------------------- .nv.info                  --------------------------
	.section	.nv.info,"",@"SHT_CUDA_INFO"
	.align	4


	//----- nvinfo : EIATTR_REGCOUNT
	.align		4
        /*0000*/ 	.byte	0x04, 0x2f
        /*0002*/ 	.short	(.L_3 - .L_2)
	.align		4
.L_2:
        /*0004*/ 	.word	index@(triton_poi_fused__native_batch_norm_legit_no_training_relu_6)
        /*0008*/ 	.word	0x00000020


	//----- nvinfo : EIATTR_MIN_STACK_SIZE
	.align		4
.L_3:
        /*000c*/ 	.byte	0x04, 0x12
        /*000e*/ 	.short	(.L_5 - .L_4)
	.align		4
.L_4:
        /*0010*/ 	.word	index@(triton_poi_fused__native_batch_norm_legit_no_training_relu_6)
        /*0014*/ 	.word	0x00000000


	//----- nvinfo : EIATTR_FRAME_SIZE
	.align		4
.L_5:
        /*0018*/ 	.byte	0x04, 0x11
        /*001a*/ 	.short	(.L_7 - .L_6)
	.align		4
.L_6:
        /*001c*/ 	.word	index@(triton_poi_fused__native_batch_norm_legit_no_training_relu_6)
        /*0020*/ 	.word	0x00000000


	//----- nvinfo : EIATTR_MIN_STACK_SIZE
	.align		4
.L_7:
        /*0024*/ 	.byte	0x04, 0x12
        /*0026*/ 	.short	(.L_9 - .L_8)
	.align		4
.L_8:
        /*0028*/ 	.word	index@(triton_poi_fused__native_batch_norm_legit_no_training_relu_6)
        /*002c*/ 	.word	0x00000000
.L_9:


//--------------------- .nv.info.triton_poi_fused__native_batch_norm_legit_no_training_relu_6 --------------------------
	.section	.nv.info.triton_poi_fused__native_batch_norm_legit_no_training_relu_6,"",@"SHT_CUDA_INFO"
	.sectionflags	@""
	.align	4


	//----- nvinfo : EIATTR_CUDA_API_VERSION
	.align		4
        /*0000*/ 	.byte	0x04, 0x37
        /*0002*/ 	.short	(.L_11 - .L_10)
.L_10:
        /*0004*/ 	.word	0x0000007c


	//----- nvinfo : EIATTR_KPARAM_INFO
	.align		4
.L_11:
        /*0008*/ 	.byte	0x04, 0x17
        /*000a*/ 	.short	(.L_13 - .L_12)
.L_12:
        /*000c*/ 	.word	0x00000000
        /*0010*/ 	.short	0x0007
        /*0012*/ 	.short	0x0034
        /*0014*/ 	.byte	0x00, 0xf0, 0x11, 0x00


	//----- nvinfo : EIATTR_KPARAM_INFO
	.align		4
.L_13:
        /*0018*/ 	.byte	0x04, 0x17
        /*001a*/ 	.short	(.L_15 - .L_14)
.L_14:
        /*001c*/ 	.word	0x00000000
        /*0020*/ 	.short	0x0006
        /*0022*/ 	.short	0x0030
        /*0024*/ 	.byte	0x00, 0xf0, 0x11, 0x00


	//----- nvinfo : EIATTR_KPARAM_INFO
	.align		4
.L_15:
        /*0028*/ 	.byte	0x04, 0x17
        /*002a*/ 	.short	(.L_17 - .L_16)
.L_16:
        /*002c*/ 	.word	0x00000000
        /*0030*/ 	.short	0x0005
        /*0032*/ 	.short	0x0028
        /*0034*/ 	.byte	0x00, 0xf4, 0x21, 0x00


	//----- nvinfo : EIATTR_KPARAM_INFO
	.align		4
.L_17:
        /*0038*/ 	.byte	0x04, 0x17
        /*003a*/ 	.short	(.L_19 - .L_18)
.L_18:
        /*003c*/ 	.word	0x00000000
        /*0040*/ 	.short	0x0004
        /*0042*/ 	.short	0x0020
        /*0044*/ 	.byte	0x00, 0xf4, 0x21, 0x00


	//----- nvinfo : EIATTR_KPARAM_INFO
	.align		4
.L_19:
        /*0048*/ 	.byte	0x04, 0x17
        /*004a*/ 	.short	(.L_21 - .L_20)
.L_20:
        /*004c*/ 	.word	0x00000000
        /*0050*/ 	.short	0x0003
        /*0052*/ 	.short	0x0018
        /*0054*/ 	.byte	0x00, 0xf4, 0x21, 0x00


	//----- nvinfo : EIATTR_KPARAM_INFO
	.align		4
.L_21:
        /*0058*/ 	.byte	0x04, 0x17
        /*005a*/ 	.short	(.L_23 - .L_22)
.L_22:
        /*005c*/ 	.word	0x00000000
        /*0060*/ 	.short	0x0002
        /*0062*/ 	.short	0x0010
        /*0064*/ 	.byte	0x00, 0xf4, 0x21, 0x00


	//----- nvinfo : EIATTR_KPARAM_INFO
	.align		4
.L_23:
        /*0068*/ 	.byte	0x04, 0x17
        /*006a*/ 	.short	(.L_25 - .L_24)
.L_24:
        /*006c*/ 	.word	0x00000000
        /*0070*/ 	.short	0x0001
        /*0072*/ 	.short	0x0008
        /*0074*/ 	.byte	0x00, 0xf4, 0x21, 0x00


	//----- nvinfo : EIATTR_KPARAM_INFO
	.align		4
.L_25:
        /*0078*/ 	.byte	0x04, 0x17
        /*007a*/ 	.short	(.L_27 - .L_26)
.L_26:
        /*007c*/ 	.word	0x00000000
        /*0080*/ 	.short	0x0000
        /*0082*/ 	.short	0x0000
        /*0084*/ 	.byte	0x00, 0xf4, 0x21, 0x00


	//----- nvinfo : EIATTR_SPARSE_MMA_MASK
	.align		4
.L_27:
        /*0088*/ 	.byte	0x03, 0x50
        /*008a*/ 	.short	0x0000


	//----- nvinfo : EIATTR_MAXREG_COUNT
	.align		4
        /*008c*/ 	.byte	0x03, 0x1b
        /*008e*/ 	.short	0x00ff


	//----- nvinfo : EIATTR_EXIT_INSTR_OFFSETS
	.align		4
        /*0090*/ 	.byte	0x04, 0x1c
        /*0092*/ 	.short	(.L_29 - .L_28)


	//   ....[0]....
.L_28:
        /*0094*/ 	.word	0x000011e0


	//   ....[1]....
        /*0098*/ 	.word	0x00001280


	//----- nvinfo : EIATTR_REQNTID
	.align		4
.L_29:
        /*009c*/ 	.byte	0x04, 0x10
        /*009e*/ 	.short	(.L_31 - .L_30)
.L_30:
        /*00a0*/ 	.word	0x00000080
        /*00a4*/ 	.word	0x00000001
        /*00a8*/ 	.word	0x00000001


	//----- nvinfo : EIATTR_CBANK_PARAM_SIZE
	.align		4
.L_31:
        /*00ac*/ 	.byte	0x03, 0x19
        /*00ae*/ 	.short	0x0038


	//----- nvinfo : EIATTR_PARAM_CBANK
	.align		4
        /*00b0*/ 	.byte	0x04, 0x0a
        /*00b2*/ 	.short	(.L_33 - .L_32)
	.align		4
.L_32:
        /*00b4*/ 	.word	index@(.nv.constant0.triton_poi_fused__native_batch_norm_legit_no_training_relu_6)
        /*00b8*/ 	.short	0x0210
        /*00ba*/ 	.short	0x0038


	//----- nvinfo : EIATTR_SW_WAR
	.align		4
.L_33:
        /*00bc*/ 	.byte	0x04, 0x36
        /*00be*/ 	.short	(.L_35 - .L_34)
.L_34:
        /*00c0*/ 	.word	0x00000008
.L_35:


//--------------------- .nv.callgraph             --------------------------
	.section	.nv.callgraph,"",@"SHT_CUDA_CALLGRAPH"
	.align	4
	.sectionentsize	8
	.align		4
        /*0000*/ 	.word	0x00000000
	.align		4
        /*0004*/ 	.word	0xffffffff
	.align		4
        /*0008*/ 	.word	0x00000000
	.align		4
        /*000c*/ 	.word	0xfffffffe
	.align		4
        /*0010*/ 	.word	0x00000000
	.align		4
        /*0014*/ 	.word	0xfffffffd
	.align		4
        /*0018*/ 	.word	0x00000000
	.align		4
        /*001c*/ 	.word	0xfffffffc


//--------------------- .nv.constant4             --------------------------
	.section	.nv.constant4,"a",@progbits
	.align	8
	.align		8
.nv.constant4:
        /*0000*/ 	.dword	_$_str
	.align		8
        /*0008*/ 	.dword	_$_str_$_2


//--------------------- .text.triton_poi_fused__native_batch_norm_legit_no_training_relu_6 --------------------------
	.section	.text.triton_poi_fused__native_batch_norm_legit_no_training_relu_6,"ax",@progbits
	.sectionflags	@"SHF_BARRIERS=1"
	.align	128
        .global         triton_poi_fused__native_batch_norm_legit_no_training_relu_6
        .type           triton_poi_fused__native_batch_norm_legit_no_training_relu_6,@function
        .size           triton_poi_fused__native_batch_norm_legit_no_training_relu_6,(.L_x_1 - triton_poi_fused__native_batch_norm_legit_no_training_relu_6)
        .other          triton_poi_fused__native_batch_norm_legit_no_training_relu_6,@"STO_CUDA_ENTRY STV_DEFAULT"
triton_poi_fused__native_batch_norm_legit_no_training_relu_6:
.text.triton_poi_fused__native_batch_norm_legit_no_training_relu_6:
[----:B------:R-:W0:Y:S01]  /*0000*/  LDC R1, c[0x0][0x28] ;  /* 0x00000a00ff017b82 */ /* 0x000e220000000800 */
[----:B------:R-:W1:Y:S07]  /*0010*/  S2R R2, SR_CTAID.Y ;  /* 0x0000000000027919 */ /* 0x000e6e0000002600 */
[----:B------:R-:W2:Y:S01]  /*0020*/  LDC.64 R10, c[0x0][0x220] ;  /* 0x00008800ff0a7b82 */ /* 0x000ea20000000a00 */
[----:B------:R-:W-:Y:S01]  /*0030*/  CS2R R6, SRZ ;  /* 0x0000000000067805 */ /* 0x000fe2000001ff00 */
[----:B------:R-:W-:Y:S01]  /*0040*/  ULDC.64 UR6, c[0x0][0x208] ;  /* 0x0000820000067ab9 */ /* 0x000fe20000000a00 */
[----:B------:R-:W3:Y:S01]  /*0050*/  S2R R0, SR_TID.X ;  /* 0x0000000000007919 */ /* 0x000ee20000002100 */
[----:B------:R-:W4:Y:S04]  /*0060*/  S2R R8, SR_CTAID.X ;  /* 0x0000000000087919 */ /* 0x000f280000002500 */
[----:B------:R-:W5:Y:S08]  /*0070*/  LDC.64 R24, c[0x0][0x210] ;  /* 0x00008400ff187b82 */ /* 0x000f700000000a00 */
[----:B------:R-:W4:Y:S01]  /*0080*/  LDC.64 R20, c[0x0][0x218] ;  /* 0x00008600ff147b82 */ /* 0x000f220000000a00 */
[----:B-1----:R-:W-:-:S02]  /*0090*/  IMAD.SHL.U32 R2, R2, 0x20, RZ ;  /* 0x0000002002027824 */ /* 0x002fc400078e00ff */
[----:B---3--:R-:W-:-:S05]  /*00a0*/  IMAD.SHL.U32 R3, R0, 0x4, RZ ;  /* 0x0000000400037824 */ /* 0x008fca00078e00ff */
[----:B------:R-:W-:-:S04]  /*00b0*/  LOP3.LUT R3, R2, 0x1c, R3, 0xf8, !PT ;  /* 0x0000001c02037812 */ /* 0x000fc800078ef803 */
[C---:B------:R-:W-:Y:S01]  /*00c0*/  ISETP.GE.AND P2, PT, R3.reuse, 0x600, PT ;  /* 0x000006000300780c */ /* 0x040fe20003f46270 */
[----:B------:R-:W-:-:S05]  /*00d0*/  IMAD.HI R4, R3, 0x2aaaaaab, RZ ;  /* 0x2aaaaaab03047827 */ /* 0x000fca00078e02ff */
[----:B------:R-:W-:-:S04]  /*00e0*/  SHF.R.U32.HI R5, RZ, 0x1f, R4 ;  /* 0x0000001fff057819 */ /* 0x000fc80000011604 */
[----:B------:R-:W-:Y:S02]  /*00f0*/  LEA.HI.SX32 R14, R4, R5, 0x1a ;  /* 0x00000005040e7211 */ /* 0x000fe400078fd2ff */
[----:B------:R-:W-:-:S03]  /*0100*/  CS2R R4, SRZ ;  /* 0x0000000000047805 */ /* 0x000fc6000001ff00 */
[----:B------:R-:W-:-:S04]  /*0110*/  IMAD R23, R14, -0x180, R3 ;  /* 0xfffffe800e177824 */ /* 0x000fc800078e0203 */
[----:B--2---:R-:W-:-:S05]  /*0120*/  IMAD.WIDE R10, R23, 0x4, R10 ;  /* 0x00000004170a7825 */ /* 0x004fca00078e020a */
[----:B------:R1:W2:Y:S01]  /*0130*/  @!P2 LDG.E.EL.128 R4, desc[UR6][R10.64] ;  /* 0x000000060a04a981 */ /* 0x0002a2000c2e1d00 */
[----:B------:R-:W-:Y:S01]  /*0140*/  SHF.R.U32.HI R12, RZ, 0x3, R0 ;  /* 0x00000003ff0c7819 */ /* 0x000fe20000011600 */
[----:B----4-:R-:W-:Y:S02]  /*0150*/  IMAD.SHL.U32 R3, R8, 0x20, RZ ;  /* 0x0000002008037824 */ /* 0x010fe400078e00ff */
[----:B------:R-:W-:Y:S01]  /*0160*/  IMAD R9, R14, 0x5a180, R23 ;  /* 0x0005a1800e097824 */ /* 0x000fe200078e0217 */
[----:B------:R-:W-:-:S04]  /*0170*/  SGXT.U32 R12, R12, 0x4 ;  /* 0x000000040c0c781a */ /* 0x000fc80000000000 */
[----:B------:R-:W-:Y:S02]  /*0180*/  LOP3.LUT R8, R3, R12, RZ, 0xfc, !PT ;  /* 0x0000000c03087212 */ /* 0x000fe400078efcff */
[----:B-1----:R-:W-:Y:S02]  /*0190*/  CS2R R10, SRZ ;  /* 0x00000000000a7805 */ /* 0x002fe4000001ff00 */
[----:B------:R-:W-:Y:S02]  /*01a0*/  LOP3.LUT R12, R3, 0x10, R12, 0xfe, !PT ;  /* 0x00000010030c7812 */ /* 0x000fe400078efe0c */
[C---:B------:R-:W-:Y:S01]  /*01b0*/  ISETP.LT.AND P0, PT, R8.reuse, 0x3c1, !P2 ;  /* 0x000003c10800780c */ /* 0x040fe20005701270 */
[----:B------:R-:W-:Y:S01]  /*01c0*/  IMAD R27, R8, 0x180, R9 ;  /* 0x00000180081b7824 */ /* 0x000fe200078e0209 */
[----:B------:R-:W-:Y:S02]  /*01d0*/  ISETP.LT.AND P1, PT, R12, 0x3c1, !P2 ;  /* 0x000003c10c00780c */ /* 0x000fe40005721270 */
[----:B------:R-:W-:Y:S01]  /*01e0*/  CS2R R8, SRZ ;  /* 0x0000000000087805 */ /* 0x000fe2000001ff00 */
[----:B------:R-:W-:-:S02]  /*01f0*/  VIADD R13, R27, 0x1800 ;  /* 0x000018001b0d7836 */ /* 0x000fc40000000000 */
[----:B-----5:R-:W-:Y:S01]  /*0200*/  IMAD.WIDE R26, R27, 0x4, R24 ;  /* 0x000000041b1a7825 */ /* 0x020fe200078e0218 */
[----:B------:R-:W-:-:S03]  /*0210*/  CS2R R14, SRZ ;  /* 0x00000000000e7805 */ /* 0x000fc6000001ff00 */
[----:B------:R-:W-:Y:S01]  /*0220*/  IMAD.WIDE R24, R13, 0x4, R24 ;  /* 0x000000040d187825 */ /* 0x000fe200078e0218 */
[----:B------:R-:W-:Y:S01]  /*0230*/  CS2R R12, SRZ ;  /* 0x00000000000c7805 */ /* 0x000fe2000001ff00 */
[----:B------:R-:W3:Y:S01]  /*0240*/  @P0 LDG.E.EL.128 R8, desc[UR6][R26.64] ;  /* 0x000000061a080981 */ /* 0x000ee2000c2e1d00 */
[----:B------:R-:W-:Y:S01]  /*0250*/  CS2R R16, SRZ ;  /* 0x0000000000107805 */ /* 0x000fe2000001ff00 */
[----:B0-----:R-:W-:Y:S01]  /*0260*/  IMAD.WIDE R20, R23, 0x4, R20 ;  /* 0x0000000417147825 */ /* 0x001fe200078e0214 */
[----:B------:R-:W-:-:S04]  /*0270*/  CS2R R18, SRZ ;  /* 0x0000000000127805 */ /* 0x000fc8000001ff00 */
[----:B------:R0:W3:Y:S04]  /*0280*/  @!P2 LDG.E.EL.128 R12, desc[UR6][R20.64] ;  /* 0x00000006140ca981 */ /* 0x0000e8000c2e1d00 */
[----:B------:R1:W4:Y:S01]  /*0290*/  @P1 LDG.E.EL.128 R16, desc[UR6][R24.64] ;  /* 0x0000000618101981 */ /* 0x000322000c2e1d00 */
[----:B0-----:R-:W0:Y:S08]  /*02a0*/  LDC.64 R20, c[0x0][0x230] ;  /* 0x00008c00ff147b82 */ /* 0x001e300000000a00 */
[----:B-1----:R-:W1:Y:S01]  /*02b0*/  LDC.64 R24, c[0x0][0x228] ;  /* 0x00008a00ff187b82 */ /* 0x002e620000000a00 */
[----:B0-----:R-:W-:-:S04]  /*02c0*/  IMAD.WIDE R20, R23, 0x4, R20 ;  /* 0x0000000417147825 */ /* 0x001fc800078e0214 */
[----:B-1----:R-:W-:-:S04]  /*02d0*/  IMAD.WIDE R24, R23, 0x4, R24 ;  /* 0x0000000417187825 */ /* 0x002fc800078e0218 */
[----:B--2---:R-:W-:Y:S01]  /*02e0*/  FADD R4, R4, 9.9999997473787516356e-06 ;  /* 0x3727c5ac04047421 */ /* 0x004fe20000000000 */
[----:B------:R-:W-:-:S03]  /*02f0*/  FADD R5, R5, 9.9999997473787516356e-06 ;  /* 0x3727c5ac05057421 */ /* 0x000fc60000000000 */
[----:B------:R-:W0:Y:S08]  /*0300*/  MUFU.SQRT R27, R4 ;  /* 0x00000004001b7308 */ /* 0x000e300000002000 */
[----:B------:R1:W2:Y:S01]  /*0310*/  MUFU.SQRT R22, R5 ;  /* 0x0000000500167308 */ /* 0x0002a20000002000 */
[C---:B0-----:R-:W-:Y:S02]  /*0320*/  FSETP.GT.AND P0, PT, R27.reuse, 8.50705917302346158658e+37, PT ;  /* 0x7e8000001b00780b */ /* 0x041fe40003f04000 */
[----:B------:R-:W-:Y:S01]  /*0330*/  FSETP.GEU.AND P3, PT, R27, 1.175494350822287508e-38, PT ;  /* 0x008000001b00780b */ /* 0x000fe20003f6e000 */
[----:B-1----:R-:W-:Y:S01]  /*0340*/  IMAD.MOV.U32 R5, RZ, RZ, 0x3e800000 ;  /* 0x3e800000ff057424 */ /* 0x002fe200078e00ff */
[----:B--2---:R-:W-:-:S02]  /*0350*/  FSETP.GT.AND P1, PT, R22, 8.50705917302346158658e+37, PT ;  /* 0x7e8000001600780b */ /* 0x004fc40003f24000 */
[----:B------:R-:W-:Y:S02]  /*0360*/  FSETP.GEU.AND P4, PT, R22, 1.175494350822287508e-38, PT ;  /* 0x008000001600780b */ /* 0x000fe40003f8e000 */
[----:B------:R-:W-:-:S05]  /*0370*/  FSEL R29, R5, 1, P1 ;  /* 0x3f800000051d7808 */ /* 0x000fca0000800000 */
[----:B------:R-:W-:Y:S01]  /*0380*/  @P0 FMUL R27, R27, 0.25 ;  /* 0x3e8000001b1b0820 */ /* 0x000fe20000400000 */
[----:B---3--:R-:W-:Y:S01]  /*0390*/  FADD R4, -R12, R8 ;  /* 0x000000080c047221 */ /* 0x008fe20000000100 */
[----:B------:R-:W-:Y:S01]  /*03a0*/  FADD R26, -R14, R10 ;  /* 0x0000000a0e1a7221 */ /* 0x000fe20000000100 */
[----:B------:R-:W-:Y:S01]  /*03b0*/  FADD R28, -R15, R11 ;  /* 0x0000000b0f1c7221 */ /* 0x000fe20000000100 */
[----:B------:R-:W-:Y:S01]  /*03c0*/  @!P3 FMUL R27, R27, 16777216 ;  /* 0x4b8000001b1bb820 */ /* 0x000fe20000400000 */
[----:B----4-:R-:W-:Y:S01]  /*03d0*/  FADD R16, -R12, R16 ;  /* 0x000000100c107221 */ /* 0x010fe20000000100 */
[----:B------:R-:W-:Y:S01]  /*03e0*/  FSEL R12, R5, 1, P0 ;  /* 0x3f800000050c7808 */ /* 0x000fe20000000000 */
[----:B------:R-:W-:Y:S01]  /*03f0*/  FADD R17, -R13, R17 ;  /* 0x000000110d117221 */ /* 0x000fe20000000100 */
[----:B------:R-:W-:Y:S01]  /*0400*/  @P1 FMUL R22, R22, 0.25 ;  /* 0x3e80000016161820 */ /* 0x000fe20000400000 */
[----:B------:R-:W-:Y:S01]  /*0410*/  FADD R18, -R14, R18 ;  /* 0x000000120e127221 */ /* 0x000fe20000000100 */
[----:B------:R-:W0:Y:S01]  /*0420*/  MUFU.RCP R27, R27 ;  /* 0x0000001b001b7308 */ /* 0x000e220000001000 */
[----:B------:R-:W-:Y:S01]  /*0430*/  @!P3 FMUL R12, R12, 16777216 ;  /* 0x4b8000000c0cb820 */ /* 0x000fe20000400000 */
[----:B------:R-:W-:Y:S01]  /*0440*/  @!P4 FMUL R22, R22, 16777216 ;  /* 0x4b8000001616c820 */ /* 0x000fe20000400000 */
[----:B------:R-:W-:Y:S01]  /*0450*/  @!P4 FMUL R29, R29, 16777216 ;  /* 0x4b8000001d1dc820 */ /* 0x000fe20000400000 */
[----:B------:R-:W-:Y:S01]  /*0460*/  FADD R19, -R15, R19 ;  /* 0x000000130f137221 */ /* 0x000fe20000000100 */
[----:B------:R-:W-:-:S03]  /*0470*/  CS2R R10, SRZ ;  /* 0x00000000000a7805 */ /* 0x000fc6000001ff00 */
[----:B------:R1:W2:Y:S01]  /*0480*/  MUFU.RCP R8, R22 ;  /* 0x0000001600087308 */ /* 0x0002a20000001000 */
[----:B------:R-:W-:Y:S01]  /*0490*/  CS2R R14, SRZ ;  /* 0x00000000000e7805 */ /* 0x000fe2000001ff00 */
[----:B0-----:R-:W-:Y:S01]  /*04a0*/  FMUL R27, R27, R12 ;  /* 0x0000000c1b1b7220 */ /* 0x001fe20000400000 */
[----:B-1----:R-:W-:Y:S01]  /*04b0*/  FADD R22, -R13, R9 ;  /* 0x000000090d167221 */ /* 0x002fe20000000100 */
[----:B------:R-:W-:Y:S01]  /*04c0*/  CS2R R12, SRZ ;  /* 0x00000000000c7805 */ /* 0x000fe2000001ff00 */
[----:B--2---:R-:W-:Y:S01]  /*04d0*/  FMUL R29, R8, R29 ;  /* 0x0000001d081d7220 */ /* 0x004fe20000400000 */
[----:B------:R-:W-:-:S04]  /*04e0*/  CS2R R8, SRZ ;  /* 0x0000000000087805 */ /* 0x000fc8000001ff00 */
[----:B------:R-:W2:Y:S04]  /*04f0*/  @!P2 LDG.E.EL.128 R12, desc[UR6][R20.64] ;  /* 0x00000006140ca981 */ /* 0x000ea8000c2e1d00 */
[----:B------:R0:W2:Y:S01]  /*0500*/  @!P2 LDG.E.EL.128 R8, desc[UR6][R24.64] ;  /* 0x000000061808a981 */ /* 0x0000a2000c2e1d00 */
[----:B------:R-:W-:-:S06]  /*0510*/  FADD R7, R7, 9.9999997473787516356e-06 ;  /* 0x3727c5ac07077421 */ /* 0x000fcc0000000000 */
[----:B------:R-:W1:Y:S01]  /*0520*/  MUFU.SQRT R7, R7 ;  /* 0x0000000700077308 */ /* 0x000e620000002000 */
[----:B------:R-:W-:Y:S02]  /*0530*/  FADD R23, R6, 9.9999997473787516356e-06 ;  /* 0x3727c5ac06177421 */ /* 0x000fe40000000000 */
[----:B------:R-:W3:Y:S05]  /*0540*/  S2R R6, SR_TID.X ;  /* 0x0000000000067919 */ /* 0x000eea0000002100 */
[----:B0-----:R-:W0:Y:S01]  /*0550*/  MUFU.SQRT R24, R23 ;  /* 0x0000001700187308 */ /* 0x001e220000002000 */
[C---:B-1----:R-:W-:Y:S02]  /*0560*/  FSETP.GT.AND P1, PT, R7.reuse, 8.50705917302346158658e+37, PT ;  /* 0x7e8000000700780b */ /* 0x042fe40003f24000 */
[----:B------:R-:W-:Y:S01]  /*0570*/  FSETP.GEU.AND P3, PT, R7, 1.175494350822287508e-38, PT ;  /* 0x008000000700780b */ /* 0x000fe20003f6e000 */
[----:B------:R-:W1:Y:S01]  /*0580*/  S2UR UR5, SR_CgaCtaId ;  /* 0x00000000000579c3 */ /* 0x000e620000008800 */
[----:B0-----:R-:W-:-:S09]  /*0590*/  FSETP.GT.AND P0, PT, R24, 8.50705917302346158658e+37, PT ;  /* 0x7e8000001800780b */ /* 0x001fd20003f04000 */
[----:B------:R-:W-:Y:S01]  /*05a0*/  @P1 FMUL R7, R7, 0.25 ;  /* 0x3e80000007071820 */ /* 0x000fe20000400000 */
[----:B------:R-:W-:-:S03]  /*05b0*/  FSETP.GEU.AND P2, PT, R24, 1.175494350822287508e-38, PT ;  /* 0x008000001800780b */ /* 0x000fc60003f4e000 */
[----:B------:R-:W-:Y:S01]  /*05c0*/  @!P3 FMUL R7, R7, 16777216 ;  /* 0x4b8000000707b820 */ /* 0x000fe20000400000 */
[C---:B------:R-:W-:Y:S01]  /*05d0*/  FMUL R21, R27.reuse, R16 ;  /* 0x000000101b157220 */ /* 0x040fe20000400000 */
[----:B------:R-:W-:Y:S02]  /*05e0*/  FMUL R27, R27, R4 ;  /* 0x000000041b1b7220 */ /* 0x000fe40000400000 */
[----:B------:R-:W0:Y:S01]  /*05f0*/  MUFU.RCP R20, R7 ;  /* 0x0000000700147308 */ /* 0x000e220000001000 */
[C---:B------:R-:W-:Y:S01]  /*0600*/  FSEL R16, R5.reuse, 1, P0 ;  /* 0x3f80000005107808 */ /* 0x040fe20000000000 */
[----:B------:R-:W-:Y:S01]  /*0610*/  @P0 FMUL R24, R24, 0.25 ;  /* 0x3e80000018180820 */ /* 0x000fe20000400000 */
[----:B------:R-:W-:Y:S01]  /*0620*/  FSEL R5, R5, 1, P1 ;  /* 0x3f80000005057808 */ /* 0x000fe20000800000 */
[----:B------:R-:W-:Y:S02]  /*0630*/  UMOV UR4, 0x400 ;  /* 0x0000040000047882 */ /* 0x000fe40000000000 */
[----:B------:R-:W-:-:S02]  /*0640*/  @!P2 FMUL R24, R24, 16777216 ;  /* 0x4b8000001818a820 */ /* 0x000fc40000400000 */
[----:B------:R-:W-:Y:S01]  /*0650*/  @!P3 FMUL R5, R5, 16777216 ;  /* 0x4b8000000505b820 */ /* 0x000fe20000400000 */
[----:B-1----:R-:W-:Y:S01]  /*0660*/  UPRMT UR4, UR5, 0x654, UR4 ;  /* 0x0000065405047896 */ /* 0x002fe20008000004 */
[----:B------:R-:W1:Y:S02]  /*0670*/  MUFU.RCP R23, R24 ;  /* 0x0000001800177308 */ /* 0x000e640000001000 */
[----:B0-----:R-:W-:Y:S01]  /*0680*/  FMUL R20, R20, R5 ;  /* 0x0000000514147220 */ /* 0x001fe20000400000 */
[----:B------:R-:W-:-:S04]  /*0690*/  @!P2 FMUL R16, R16, 16777216 ;  /* 0x4b8000001010a820 */ /* 0x000fc80000400000 */
[----:B-1----:R-:W-:Y:S01]  /*06a0*/  FMUL R23, R23, R16 ;  /* 0x0000001017177220 */ /* 0x002fe20000400000 */
[----:B------:R-:W-:Y:S01]  /*06b0*/  LOP3.LUT R3, R3, 0x1f, R0, 0xf8, !PT ;  /* 0x0000001f03037812 */ /* 0x000fe200078ef800 */
[----:B------:R-:W-:Y:S01]  /*06c0*/  FMUL R28, R20, R28 ;  /* 0x0000001c141c7220 */ /* 0x000fe20000400000 */
[-CC-:B--2---:R-:W-:Y:S01]  /*06d0*/  FFMA R4, R27, R8.reuse, R12.reuse ;  /* 0x000000081b047223 */ /* 0x184fe2000000000c */
[----:B------:R-:W-:Y:S01]  /*06e0*/  FFMA R8, R21, R8, R12 ;  /* 0x0000000815087223 */ /* 0x000fe2000000000c */
[----:B---3--:R-:W-:Y:S01]  /*06f0*/  IMAD.SHL.U32 R12, R6, 0x80, RZ ;  /* 0x00000080060c7824 */ /* 0x008fe200078e00ff */
[----:B------:R-:W-:-:S04]  /*0700*/  SHF.R.U32.HI R21, RZ, 0x3, R6 ;  /* 0x00000003ff157819 */ /* 0x000fc80000011606 */
[----:B------:R-:W-:Y:S02]  /*0710*/  SGXT.U32 R21, R21, 0x4 ;  /* 0x000000041515781a */ /* 0x000fe40000000000 */
[----:B------:R-:W-:-:S04]  /*0720*/  LOP3.LUT R12, R12, 0x380, RZ, 0xc0, !PT ;  /* 0x000003800c0c7812 */ /* 0x000fc800078ec0ff */
[C---:B------:R-:W-:Y:S02]  /*0730*/  LOP3.LUT R5, R12.reuse, R21, RZ, 0xfc, !PT ;  /* 0x000000150c057212 */ /* 0x040fe400078efcff */
[----:B------:R-:W-:-:S04]  /*0740*/  LOP3.LUT R21, R12, 0x40, RZ, 0xfc, !PT ;  /* 0x000000400c157812 */ /* 0x000fc800078efcff */
[----:B------:R-:W-:Y:S02]  /*0750*/  LEA.HI R24, R21, UR4, RZ, 0x1d ;  /* 0x0000000415187c11 */ /* 0x000fe4000f8fe8ff */
[----:B------:R-:W-:-:S04]  /*0760*/  SHF.R.U32.HI R21, RZ, 0x5, R0 ;  /* 0x00000005ff157819 */ /* 0x000fc80000011600 */
[----:B------:R-:W-:-:S04]  /*0770*/  SGXT.U32 R21, R21, 0x2 ;  /* 0x000000021515781a */ /* 0x000fc80000000000 */
[----:B------:R-:W-:Y:S01]  /*0780*/  LOP3.LUT R2, R21, R2, RZ, 0xfc, !PT ;  /* 0x0000000215027212 */ /* 0x000fe200078efcff */
[----:B------:R-:W-:Y:S01]  /*0790*/  FMUL R21, R23, R18 ;  /* 0x0000001217157220 */ /* 0x000fe20000400000 */
[C---:B------:R-:W-:Y:S02]  /*07a0*/  LOP3.LUT R7, R12.reuse, 0x20, RZ, 0xfc, !PT ;  /* 0x000000200c077812 */ /* 0x040fe400078efcff */
[----:B------:R-:W-:Y:S01]  /*07b0*/  LOP3.LUT R25, R12, 0x60, RZ, 0xfc, !PT ;  /* 0x000000600c197812 */ /* 0x000fe200078efcff */
[----:B------:R-:W-:Y:S01]  /*07c0*/  IMAD.HI R18, R2, 0x2aaaaaab, RZ ;  /* 0x2aaaaaab02127827 */ /* 0x000fe200078e02ff */
[----:B------:R-:W-:Y:S02]  /*07d0*/  LEA.HI R16, R12, UR4, RZ, 0x1d ;  /* 0x000000040c107c11 */ /* 0x000fe4000f8fe8ff */
[----:B------:R-:W-:Y:S01]  /*07e0*/  LEA.HI R12, R7, UR4, RZ, 0x1d ;  /* 0x00000004070c7c11 */ /* 0x000fe2000f8fe8ff */
[----:B------:R-:W-:Y:S02]  /*07f0*/  IMAD R7, R5, 0x4, R24 ;  /* 0x0000000405077824 */ /* 0x000fe400078e0218 */
[----:B------:R-:W-:Y:S01]  /*0800*/  FMUL R24, R29, R17 ;  /* 0x000000111d187220 */ /* 0x000fe20000400000 */
[----:B------:R-:W-:Y:S01]  /*0810*/  FMUL R23, R23, R26 ;  /* 0x0000001a17177220 */ /* 0x000fe20000400000 */
[----:B------:R-:W-:Y:S01]  /*0820*/  SHF.R.U32.HI R17, RZ, 0x1f, R18 ;  /* 0x0000001fff117819 */ /* 0x000fe20000011612 */
[----:B------:R-:W-:Y:S01]  /*0830*/  FMUL R26, R29, R22 ;  /* 0x000000161d1a7220 */ /* 0x000fe20000400000 */
[----:B------:R-:W-:-:S02]  /*0840*/  LEA.HI R25, R25, UR4, RZ, 0x1d ;  /* 0x0000000419197c11 */ /* 0x000fc4000f8fe8ff */
[----:B------:R-:W-:Y:S01]  /*0850*/  LEA.HI.SX32 R17, R18, R17, 0x1a ;  /* 0x0000001112117211 */ /* 0x000fe200078fd2ff */
[-CC-:B------:R-:W-:Y:S01]  /*0860*/  FFMA R18, R26, R9.reuse, R13.reuse ;  /* 0x000000091a127223 */ /* 0x180fe2000000000d */
[----:B------:R-:W-:Y:S01]  /*0870*/  FFMA R13, R24, R9, R13 ;  /* 0x00000009180d7223 */ /* 0x000fe2000000000d */
[----:B------:R-:W-:Y:S02]  /*0880*/  SHF.R.U32.HI R9, RZ, 0x3, R0 ;  /* 0x00000003ff097819 */ /* 0x000fe40000011600 */
[----:B------:R-:W-:Y:S01]  /*0890*/  LOP3.LUT R0, R6, 0x7f, RZ, 0xc0, !PT ;  /* 0x0000007f06007812 */ /* 0x000fe200078ec0ff */
[C---:B------:R-:W-:Y:S02]  /*08a0*/  IMAD R16, R5.reuse, 0x4, R16 ;  /* 0x0000000405107824 */ /* 0x040fe400078e0210 */
[----:B------:R-:W-:Y:S01]  /*08b0*/  FMUL R22, R20, R19 ;  /* 0x0000001314167220 */ /* 0x000fe20000400000 */
[C---:B------:R-:W-:Y:S02]  /*08c0*/  IMAD R12, R5.reuse, 0x4, R12 ;  /* 0x00000004050c7824 */ /* 0x040fe400078e020c */
[----:B------:R-:W-:Y:S01]  /*08d0*/  IMAD R5, R5, 0x4, R25 ;  /* 0x0000000405057824 */ /* 0x000fe200078e0219 */
[----:B------:R-:W-:Y:S01]  /*08e0*/  LOP3.LUT R25, R0, 0x280, RZ, 0xfc, !PT ;  /* 0x0000028000197812 */ /* 0x000fe200078efcff */
[----:B------:R-:W-:Y:S01]  /*08f0*/  FFMA R20, R21, R10, R14 ;  /* 0x0000000a15147223 */ /* 0x000fe2000000000e */
[-CC-:B------:R-:W-:Y:S01]  /*0900*/  FFMA R21, R28, R11.reuse, R15.reuse ;  /* 0x0000000b1c157223 */ /* 0x180fe2000000000f */
[----:B------:R-:W-:Y:S01]  /*0910*/  FFMA R22, R22, R11, R15 ;  /* 0x0000000b16167223 */ /* 0x000fe2000000000f */
[----:B------:R-:W-:-:S02]  /*0920*/  LOP3.LUT R11, R0, 0x180, RZ, 0xfc, !PT ;  /* 0x00000180000b7812 */ /* 0x000fc400078efcff */
[C---:B------:R-:W-:Y:S02]  /*0930*/  LOP3.LUT R15, R0.reuse, 0x200, RZ, 0xfc, !PT ;  /* 0x00000200000f7812 */ /* 0x040fe400078efcff */
[----:B------:R-:W-:Y:S02]  /*0940*/  SHF.R.U32.HI R25, RZ, 0x3, R25 ;  /* 0x00000003ff197819 */ /* 0x000fe40000011619 */
[----:B------:R-:W-:Y:S02]  /*0950*/  LOP3.LUT R27, R0, 0x300, RZ, 0xfc, !PT ;  /* 0x00000300001b7812 */ /* 0x000fe400078efcff */
[----:B------:R-:W-:Y:S02]  /*0960*/  SHF.R.U32.HI R11, RZ, 0x3, R11 ;  /* 0x00000003ff0b7819 */ /* 0x000fe4000001160b */
[----:B------:R-:W-:Y:S02]  /*0970*/  SHF.R.U32.HI R15, RZ, 0x3, R15 ;  /* 0x00000003ff0f7819 */ /* 0x000fe4000001160f */
[----:B------:R-:W-:-:S02]  /*0980*/  LOP3.LUT R25, R25, 0x5c, RZ, 0xc0, !PT ;  /* 0x0000005c19197812 */ /* 0x000fc400078ec0ff */
[----:B------:R-:W-:Y:S02]  /*0990*/  SHF.R.U32.HI R27, RZ, 0x3, R27 ;  /* 0x00000003ff1b7819 */ /* 0x000fe4000001161b */
[----:B------:R-:W-:Y:S01]  /*09a0*/  FSETP.GEU.AND P0, PT, R4, RZ, PT ;  /* 0x000000ff0400720b */ /* 0x000fe20003f0e000 */
[----:B------:R-:W-:Y:S01]  /*09b0*/  FFMA R19, R23, R10, R14 ;  /* 0x0000000a17137223 */ /* 0x000fe2000000000e */
[----:B------:R-:W-:Y:S01]  /*09c0*/  LOP3.LUT R11, R11, 0x3c, RZ, 0xc0, !PT ;  /* 0x0000003c0b0b7812 */ /* 0x000fe200078ec0ff */
[----:B------:R-:W-:Y:S01]  /*09d0*/  VIADD R25, R25, UR4 ;  /* 0x0000000419197c36 */ /* 0x000fe20008000000 */
[----:B------:R-:W-:Y:S02]  /*09e0*/  LOP3.LUT R15, R15, 0x4c, RZ, 0xc0, !PT ;  /* 0x0000004c0f0f7812 */ /* 0x000fe400078ec0ff */
[----:B------:R-:W-:Y:S02]  /*09f0*/  LOP3.LUT R9, R9, 0xc, RZ, 0xc0, !PT ;  /* 0x0000000c09097812 */ /* 0x000fe400078ec0ff */
[----:B------:R-:W-:-:S02]  /*0a00*/  LOP3.LUT R27, R27, 0x6c, RZ, 0xc0, !PT ;  /* 0x0000006c1b1b7812 */ /* 0x000fc400078ec0ff */
[----:B------:R-:W-:Y:S02]  /*0a10*/  FSEL R4, R4, RZ, P0 ;  /* 0x000000ff04047208 */ /* 0x000fe40000000000 */
[----:B------:R-:W-:Y:S01]  /*0a20*/  FSETP.GEU.AND P0, PT, R18, RZ, PT ;  /* 0x000000ff1200720b */ /* 0x000fe20003f0e000 */
[----:B------:R-:W-:Y:S01]  /*0a30*/  VIADD R11, R11, UR4 ;  /* 0x000000040b0b7c36 */ /* 0x000fe20008000000 */
[C---:B------:R-:W-:Y:S01]  /*0a40*/  LOP3.LUT R10, R0.reuse, 0x100, RZ, 0xfc, !PT ;  /* 0x00000100000a7812 */ /* 0x040fe200078efcff */
[----:B------:R-:W-:Y:S01]  /*0a50*/  VIADD R15, R15, UR4 ;  /* 0x000000040f0f7c36 */ /* 0x000fe20008000000 */
[----:B------:R-:W-:Y:S01]  /*0a60*/  FSETP.GEU.AND P3, PT, R19, RZ, PT ;  /* 0x000000ff1300720b */ /* 0x000fe20003f6e000 */
[----:B------:R-:W-:Y:S01]  /*0a70*/  IMAD R14, R0, 0x4, R25 ;  /* 0x00000004000e7824 */ /* 0x000fe200078e0219 */
[----:B------:R-:W-:Y:S01]  /*0a80*/  FSEL R25, R18, RZ, P0 ;  /* 0x000000ff12197208 */ /* 0x000fe20000000000 */
[----:B------:R-:W-:Y:S01]  /*0a90*/  VIADD R23, R9, UR4 ;  /* 0x0000000409177c36 */ /* 0x000fe20008000000 */
[----:B------:R-:W-:Y:S01]  /*0aa0*/  FSETP.GEU.AND P1, PT, R8, RZ, PT ;  /* 0x000000ff0800720b */ /* 0x000fe20003f2e000 */
[----:B------:R-:W-:Y:S01]  /*0ab0*/  VIADD R27, R27, UR4 ;  /* 0x000000041b1b7c36 */ /* 0x000fe20008000000 */
[----:B------:R-:W-:Y:S01]  /*0ac0*/  SHF.R.U32.HI R9, RZ, 0x3, R10 ;  /* 0x00000003ff097819 */ /* 0x000fe2000001160a */
[C---:B------:R-:W-:Y:S01]  /*0ad0*/  IMAD R10, R0.reuse, 0x4, R11 ;  /* 0x00000004000a7824 */ /* 0x040fe200078e020b */
[----:B------:R-:W-:Y:S01]  /*0ae0*/  FSETP.GEU.AND P0, PT, R13, RZ, PT ;  /* 0x000000ff0d00720b */ /* 0x000fe20003f0e000 */
[C---:B------:R-:W-:Y:S01]  /*0af0*/  IMAD R11, R0.reuse, 0x4, R15 ;  /* 0x00000004000b7824 */ /* 0x040fe200078e020f */
[----:B------:R-:W-:Y:S01]  /*0b00*/  FSETP.GEU.AND P2, PT, R21, RZ, PT ;  /* 0x000000ff1500720b */ /* 0x000fe20003f4e000 */
[----:B------:R-:W-:Y:S01]  /*0b10*/  IMAD R15, R0, 0x4, R27 ;  /* 0x00000004000f7824 */ /* 0x000fe200078e021b */
[----:B------:R-:W-:-:S02]  /*0b20*/  FSEL R18, R19, RZ, P3 ;  /* 0x000000ff13127208 */ /* 0x000fc40001800000 */
[----:B------:R-:W-:Y:S02]  /*0b30*/  FSEL R19, R8, RZ, P1 ;  /* 0x000000ff08137208 */ /* 0x000fe40000800000 */
[----:B------:R-:W-:Y:S02]  /*0b40*/  FSEL R27, R13, RZ, P0 ;  /* 0x000000ff0d1b7208 */ /* 0x000fe40000000000 */
[----:B------:R-:W-:Y:S02]  /*0b50*/  FSETP.GEU.AND P1, PT, R20, RZ, PT ;  /* 0x000000ff1400720b */ /* 0x000fe40003f2e000 */
[----:B------:R-:W-:Y:S02]  /*0b60*/  FSEL R26, R21, RZ, P2 ;  /* 0x000000ff151a7208 */ /* 0x000fe40001000000 */
[----:B------:R-:W-:Y:S01]  /*0b70*/  FSETP.GEU.AND P0, PT, R22, RZ, PT ;  /* 0x000000ff1600720b */ /* 0x000fe20003f0e000 */
[----:B------:R-:W-:Y:S01]  /*0b80*/  STS [R16], R4 ;  /* 0x0000000410007388 */ /* 0x000fe20000000800 */
[----:B------:R-:W-:-:S02]  /*0b90*/  FSEL R28, R20, RZ, P1 ;  /* 0x000000ff141c7208 */ /* 0x000fc40000800000 */
[----:B------:R-:W-:Y:S01]  /*0ba0*/  FSEL R22, R22, RZ, P0 ;  /* 0x000000ff16167208 */ /* 0x000fe20000000000 */
[----:B------:R-:W-:Y:S04]  /*0bb0*/  STS [R12+0x80], R25 ;  /* 0x000080190c007388 */ /* 0x000fe80000000800 */
[----:B------:R0:W-:Y:S04]  /*0bc0*/  STS [R7+0x100], R18 ;  /* 0x0001001207007388 */ /* 0x0001e80000000800 */
[----:B------:R-:W-:Y:S04]  /*0bd0*/  STS [R5+0x180], R26 ;  /* 0x0001801a05007388 */ /* 0x000fe80000000800 */
[----:B------:R-:W-:Y:S04]  /*0be0*/  STS [R16+0x40], R19 ;  /* 0x0000401310007388 */ /* 0x000fe80000000800 */
[----:B------:R1:W-:Y:S04]  /*0bf0*/  STS [R12+0xc0], R27 ;  /* 0x0000c01b0c007388 */ /* 0x0003e80000000800 */
[----:B------:R-:W-:Y:S04]  /*0c00*/  STS [R7+0x140], R28 ;  /* 0x0001401c07007388 */ /* 0x000fe80000000800 */
[----:B------:R2:W-:Y:S01]  /*0c10*/  STS [R5+0x1c0], R22 ;  /* 0x0001c01605007388 */ /* 0x0005e20000000800 */
[----:B------:R-:W-:Y:S01]  /*0c20*/  BAR.SYNC.DEFER_BLOCKING 0x0 ;  /* 0x0000000000007b1d */ /* 0x000fe20000010000 */
[----:B------:R-:W-:Y:S01]  /*0c30*/  IMAD R23, R0, 0x4, R23 ;  /* 0x0000000400177824 */ /* 0x000fe200078e0217 */
[----:B------:R-:W-:-:S02]  /*0c40*/  LOP3.LUT R24, R2, 0x8, RZ, 0xfc, !PT ;  /* 0x0000000802187812 */ /* 0x000fc400078efcff */
[----:B------:R-:W-:Y:S02]  /*0c50*/  LOP3.LUT R8, R2, 0xc, RZ, 0xfc, !PT ;  /* 0x0000000c02087812 */ /* 0x000fe400078efcff */
[----:B------:R-:W-:Y:S01]  /*0c60*/  LOP3.LUT R6, R0, 0x80, RZ, 0xfc, !PT ;  /* 0x0000008000067812 */ /* 0x000fe200078efcff */
[----:B0-----:R-:W-:Y:S01]  /*0c70*/  IMAD.HI R18, R24, 0x2aaaaaab, RZ ;  /* 0x2aaaaaab18127827 */ /* 0x001fe200078e02ff */
[----:B------:R-:W-:-:S03]  /*0c80*/  LOP3.LUT R13, R2, 0x4, RZ, 0xfc, !PT ;  /* 0x00000004020d7812 */ /* 0x000fc600078efcff */
[----:B------:R-:W-:Y:S01]  /*0c90*/  IMAD.HI R21, R8, 0x2aaaaaab, RZ ;  /* 0x2aaaaaab08157827 */ /* 0x000fe200078e02ff */
[----:B------:R-:W-:Y:S02]  /*0ca0*/  SHF.R.U32.HI R6, RZ, 0x3, R6 ;  /* 0x00000003ff067819 */ /* 0x000fe40000011606 */
[----:B-1----:R-:W-:Y:S01]  /*0cb0*/  LOP3.LUT R12, R2, 0x18, RZ, 0xfc, !PT ;  /* 0x00000018020c7812 */ /* 0x002fe200078efcff */
[----:B------:R-:W-:Y:S01]  /*0cc0*/  IMAD.HI R20, R13, 0x2aaaaaab, RZ ;  /* 0x2aaaaaab0d147827 */ /* 0x000fe200078e02ff */
[----:B------:R-:W-:Y:S02]  /*0cd0*/  SHF.R.U32.HI R19, RZ, 0x1f, R18 ;  /* 0x0000001fff137819 */ /* 0x000fe40000011612 */
[----:B------:R-:W-:Y:S01]  /*0ce0*/  SHF.R.U32.HI R4, RZ, 0x1f, R21 ;  /* 0x0000001fff047819 */ /* 0x000fe20000011615 */
[----:B------:R-:W0:Y:S01]  /*0cf0*/  LDS R23, [R23] ;  /* 0x0000000017177984 */ /* 0x000e220000000800 */
[----:B------:R-:W-:Y:S02]  /*0d00*/  LOP3.LUT R6, R6, 0x1c, RZ, 0xc0, !PT ;  /* 0x0000001c06067812 */ /* 0x000fe400078ec0ff */
[----:B------:R-:W-:-:S02]  /*0d10*/  LOP3.LUT R9, R9, 0x2c, RZ, 0xc0, !PT ;  /* 0x0000002c09097812 */ /* 0x000fc400078ec0ff */
[----:B------:R-:W-:Y:S01]  /*0d20*/  ISETP.GE.AND P0, PT, R3, 0x3c1, PT ;  /* 0x000003c10300780c */ /* 0x000fe20003f06270 */
[----:B--2---:R-:W-:Y:S01]  /*0d30*/  IMAD R22, R17, -0x180, R2 ;  /* 0xfffffe8011167824 */ /* 0x004fe200078e0202 */
[----:B------:R-:W-:Y:S01]  /*0d40*/  LEA.HI.SX32 R7, R18, R19, 0x1a ;  /* 0x0000001312077211 */ /* 0x000fe200078fd2ff */
[----:B------:R-:W-:Y:S01]  /*0d50*/  IMAD.HI R19, R12, 0x2aaaaaab, RZ ;  /* 0x2aaaaaab0c137827 */ /* 0x000fe200078e02ff */
[----:B------:R-:W-:Y:S01]  /*0d60*/  SHF.R.U32.HI R25, RZ, 0x1f, R20 ;  /* 0x0000001fff197819 */ /* 0x000fe20000011614 */
[----:B------:R-:W-:Y:S01]  /*0d70*/  LDS R10, [R10+0x600] ;  /* 0x000600000a0a7984 */ /* 0x000fe20000000800 */
[----:B------:R-:W-:Y:S01]  /*0d80*/  LEA.HI.SX32 R21, R21, R4, 0x1a ;  /* 0x0000000415157211 */ /* 0x000fe200078fd2ff */
[----:B------:R-:W-:Y:S01]  /*0d90*/  VIADD R6, R6, UR4 ;  /* 0x0000000406067c36 */ /* 0x000fe20008000000 */
[----:B------:R-:W1:Y:S01]  /*0da0*/  LDC.64 R4, c[0x0][0x238] ;  /* 0x00008e00ff047b82 */ /* 0x000e620000000a00 */
[----:B------:R-:W-:Y:S01]  /*0db0*/  VIADD R9, R9, UR4 ;  /* 0x0000000409097c36 */ /* 0x000fe20008000000 */
[----:B------:R-:W-:Y:S01]  /*0dc0*/  LEA.HI.SX32 R16, R20, R25, 0x1a ;  /* 0x0000001914107211 */ /* 0x000fe200078fd2ff */
[C---:B------:R-:W-:Y:S01]  /*0dd0*/  IMAD R6, R0.reuse, 0x4, R6 ;  /* 0x0000000400067824 */ /* 0x040fe200078e0206 */
[----:B------:R-:W-:Y:S01]  /*0de0*/  SHF.R.U32.HI R18, RZ, 0x1f, R19 ;  /* 0x0000001fff127819 */ /* 0x000fe20000011613 */
[----:B------:R-:W-:Y:S01]  /*0df0*/  IMAD R9, R0, 0x4, R9 ;  /* 0x0000000400097824 */ /* 0x000fe200078e0209 */
[----:B------:R-:W-:Y:S01]  /*0e00*/  ISETP.LT.AND P6, PT, R13, 0x600, !P0 ;  /* 0x000006000d00780c */ /* 0x000fe200047c1270 */
[----:B------:R-:W-:Y:S01]  /*0e10*/  IMAD R20, R16, -0x180, R13 ;  /* 0xfffffe8010147824 */ /* 0x000fe200078e020d */
[----:B------:R-:W-:Y:S01]  /*0e20*/  LOP3.LUT R29, R0, 0x380, RZ, 0xfc, !PT ;  /* 0x00000380001d7812 */ /* 0x000fe200078efcff */
[----:B------:R-:W-:Y:S01]  /*0e30*/  LDS R11, [R11+0x800] ;  /* 0x000800000b0b7984 */ /* 0x000fe20000000800 */
[----:B------:R-:W-:-:S02]  /*0e40*/  LOP3.LUT R13, R2, 0x14, RZ, 0xfc, !PT ;  /* 0x00000014020d7812 */ /* 0x000fc400078efcff */
[----:B------:R-:W-:Y:S01]  /*0e50*/  LEA.HI.SX32 R19, R19, R18, 0x1a ;  /* 0x0000001213137211 */ /* 0x000fe200078fd2ff */
[--C-:B------:R-:W-:Y:S01]  /*0e60*/  IMAD R22, R22, 0x3c1, R3.reuse ;  /* 0x000003c116167824 */ /* 0x100fe200078e0203 */
[----:B------:R1:W2:Y:S01]  /*0e70*/  LDS R18, [R6+0x200] ;  /* 0x0002000006127984 */ /* 0x0002a20000000800 */
[----:B------:R-:W-:Y:S01]  /*0e80*/  IMAD R27, R20, 0x3c1, R3 ;  /* 0x000003c1141b7824 */ /* 0x000fe200078e0203 */
[----:B------:R-:W-:Y:S02]  /*0e90*/  SHF.R.U32.HI R29, RZ, 0x3, R29 ;  /* 0x00000003ff1d7819 */ /* 0x000fe4000001161d */
[----:B------:R-:W3:Y:S01]  /*0ea0*/  LDS R9, [R9+0x400] ;  /* 0x0004000009097984 */ /* 0x000ee20000000800 */
[----:B------:R-:W-:-:S03]  /*0eb0*/  IMAD.HI R20, R13, 0x2aaaaaab, RZ ;  /* 0x2aaaaaab0d147827 */ /* 0x000fc600078e02ff */
[----:B------:R-:W4:Y:S01]  /*0ec0*/  LDS R14, [R14+0xa00] ;  /* 0x000a00000e0e7984 */ /* 0x000f220000000800 */
[----:B------:R-:W-:Y:S01]  /*0ed0*/  IMAD R25, R17, 0xff440, R22 ;  /* 0x000ff44011197824 */ /* 0x000fe200078e0216 */
[----:B------:R-:W-:Y:S01]  /*0ee0*/  LOP3.LUT R29, R29, 0x7c, RZ, 0xc0, !PT ;  /* 0x0000007c1d1d7812 */ /* 0x000fe200078ec0ff */
[----:B------:R-:W-:Y:S01]  /*0ef0*/  IMAD R17, R16, 0xff440, R27 ;  /* 0x000ff44010117824 */ /* 0x000fe200078e021b */
[----:B------:R-:W5:Y:S01]  /*0f00*/  LDS R15, [R15+0xc00] ;  /* 0x000c00000f0f7984 */ /* 0x000f620000000800 */
[----:B------:R-:W-:Y:S01]  /*0f10*/  IMAD R22, R7, -0x180, R24 ;  /* 0xfffffe8007167824 */ /* 0x000fe200078e0218 */
[C---:B------:R-:W-:Y:S02]  /*0f20*/  ISETP.LT.AND P2, PT, R2.reuse, 0x600, !P0 ;  /* 0x000006000200780c */ /* 0x040fe40004741270 */
[----:B------:R-:W-:Y:S01]  /*0f30*/  LOP3.LUT R16, R2, 0x10, RZ, 0xfc, !PT ;  /* 0x0000001002107812 */ /* 0x000fe200078efcff */
[----:B------:R-:W-:Y:S01]  /*0f40*/  IMAD R22, R22, 0x3c1, R3 ;  /* 0x000003c116167824 */ /* 0x000fe200078e0203 */
[----:B------:R-:W-:Y:S01]  /*0f50*/  SHF.R.U32.HI R27, RZ, 0x1f, R20 ;  /* 0x0000001fff1b7819 */ /* 0x000fe20000011614 */
[----:B------:R-:W-:Y:S01]  /*0f60*/  VIADD R29, R29, UR4 ;  /* 0x000000041d1d7c36 */ /* 0x000fe20008000000 */
[----:B------:R-:W-:Y:S01]  /*0f70*/  ISETP.LT.AND P1, PT, R24, 0x600, !P0 ;  /* 0x000006001800780c */ /* 0x000fe20004721270 */
[----:B------:R-:W-:Y:S01]  /*0f80*/  IMAD.HI R24, R16, 0x2aaaaaab, RZ ;  /* 0x2aaaaaab10187827 */ /* 0x000fe200078e02ff */
[----:B------:R-:W-:-:S03]  /*0f90*/  LEA.HI.SX32 R20, R20, R27, 0x1a ;  /* 0x0000001b14147211 */ /* 0x000fc600078fd2ff */
[----:B------:R-:W-:Y:S02]  /*0fa0*/  IMAD R27, R7, 0xff440, R22 ;  /* 0x000ff440071b7824 */ /* 0x000fe400078e0216 */
[----:B-1----:R-:W-:-:S04]  /*0fb0*/  IMAD.WIDE R6, R25, 0x4, R4 ;  /* 0x0000000419067825 */ /* 0x002fc800078e0204 */
[----:B------:R-:W-:Y:S01]  /*0fc0*/  IMAD R0, R0, 0x4, R29 ;  /* 0x0000000400007824 */ /* 0x000fe200078e021d */
[----:B------:R-:W-:Y:S01]  /*0fd0*/  SHF.R.U32.HI R29, RZ, 0x1f, R24 ;  /* 0x0000001fff1d7819 */ /* 0x000fe20000011618 */
[----:B0-----:R0:W-:Y:S01]  /*0fe0*/  @P2 STG.E desc[UR6][R6.64], R23 ;  /* 0x0000001706002986 */ /* 0x0011e2000c101906 */
[----:B------:R-:W-:Y:S01]  /*0ff0*/  ISETP.LT.AND P2, PT, R8, 0x600, !P0 ;  /* 0x000006000800780c */ /* 0x000fe20004741270 */
[----:B------:R-:W-:Y:S01]  /*1000*/  IMAD R8, R21, -0x180, R8 ;  /* 0xfffffe8015087824 */ /* 0x000fe200078e0208 */
[----:B------:R-:W-:Y:S02]  /*1010*/  LEA.HI.SX32 R25, R24, R29, 0x1a ;  /* 0x0000001d18197211 */ /* 0x000fe400078fd2ff */
[----:B------:R-:W-:Y:S01]  /*1020*/  ISETP.LT.AND P5, PT, R16, 0x600, !P0 ;  /* 0x000006001000780c */ /* 0x000fe200047a1270 */
[----:B------:R-:W-:Y:S01]  /*1030*/  IMAD R22, R8, 0x3c1, R3 ;  /* 0x000003c108167824 */ /* 0x000fe200078e0203 */
[----:B------:R-:W-:Y:S01]  /*1040*/  ISETP.LT.AND P3, PT, R12, 0x600, !P0 ;  /* 0x000006000c00780c */ /* 0x000fe20004761270 */
[----:B------:R-:W-:-:S02]  /*1050*/  IMAD R16, R25, -0x180, R16 ;  /* 0xfffffe8019107824 */ /* 0x000fc400078e0210 */
[----:B------:R-:W-:Y:S02]  /*1060*/  IMAD R12, R19, -0x180, R12 ;  /* 0xfffffe80130c7824 */ /* 0x000fe400078e020c */
[----:B------:R-:W-:Y:S01]  /*1070*/  IMAD R8, R20, -0x180, R13 ;  /* 0xfffffe8014087824 */ /* 0x000fe200078e020d */
[----:B------:R-:W-:Y:S01]  /*1080*/  LOP3.LUT R2, R2, 0x1c, RZ, 0xfc, !PT ;  /* 0x0000001c02027812 */ /* 0x000fe200078efcff */
[--C-:B------:R-:W-:Y:S01]  /*1090*/  IMAD R16, R16, 0x3c1, R3.reuse ;  /* 0x000003c110107824 */ /* 0x100fe200078e0203 */
[----:B------:R-:W-:Y:S01]  /*10a0*/  ISETP.LT.AND P4, PT, R13, 0x600, !P0 ;  /* 0x000006000d00780c */ /* 0x000fe20004781270 */
[--C-:B------:R-:W-:Y:S02]  /*10b0*/  IMAD R12, R12, 0x3c1, R3.reuse ;  /* 0x000003c10c0c7824 */ /* 0x100fe400078e0203 */
[----:B------:R-:W-:Y:S01]  /*10c0*/  IMAD R13, R8, 0x3c1, R3 ;  /* 0x000003c1080d7824 */ /* 0x000fe200078e0203 */
[----:B------:R-:W-:Y:S01]  /*10d0*/  ISETP.LT.AND P0, PT, R2, 0x600, !P0 ;  /* 0x000006000200780c */ /* 0x000fe20004701270 */
[----:B------:R-:W-:-:S02]  /*10e0*/  IMAD R21, R21, 0xff440, R22 ;  /* 0x000ff44015157824 */ /* 0x000fc400078e0216 */
[----:B0-----:R-:W-:-:S04]  /*10f0*/  IMAD.WIDE R6, R17, 0x4, R4 ;  /* 0x0000000411067825 */ /* 0x001fc800078e0204 */
[----:B------:R-:W-:Y:S02]  /*1100*/  IMAD R25, R25, 0xff440, R16 ;  /* 0x000ff44019197824 */ /* 0x000fe400078e0210 */
[----:B------:R-:W-:Y:S02]  /*1110*/  IMAD R19, R19, 0xff440, R12 ;  /* 0x000ff44013137824 */ /* 0x000fe400078e020c */
[----:B------:R-:W-:Y:S02]  /*1120*/  IMAD R17, R20, 0xff440, R13 ;  /* 0x000ff44014117824 */ /* 0x000fe400078e020d */
[--C-:B------:R-:W-:Y:S01]  /*1130*/  IMAD.WIDE R12, R27, 0x4, R4.reuse ;  /* 0x000000041b0c7825 */ /* 0x100fe200078e0204 */
[----:B--2---:R0:W-:Y:S03]  /*1140*/  @P6 STG.E desc[UR6][R6.64], R18 ;  /* 0x0000001206006986 */ /* 0x0041e6000c101906 */
[--C-:B------:R-:W-:Y:S01]  /*1150*/  IMAD.WIDE R22, R21, 0x4, R4.reuse ;  /* 0x0000000415167825 */ /* 0x100fe200078e0204 */
[----:B---3--:R0:W-:Y:S03]  /*1160*/  @P1 STG.E desc[UR6][R12.64], R9 ;  /* 0x000000090c001986 */ /* 0x0081e6000c101906 */
[--C-:B------:R-:W-:Y:S01]  /*1170*/  IMAD.WIDE R20, R25, 0x4, R4.reuse ;  /* 0x0000000419147825 */ /* 0x100fe200078e0204 */
[----:B------:R0:W-:Y:S03]  /*1180*/  @P2 STG.E desc[UR6][R22.64], R10 ;  /* 0x0000000a16002986 */ /* 0x0001e6000c101906 */
[--C-:B------:R-:W-:Y:S01]  /*1190*/  IMAD.WIDE R16, R17, 0x4, R4.reuse ;  /* 0x0000000411107825 */ /* 0x100fe200078e0204 */
[----:B------:R0:W-:Y:S03]  /*11a0*/  @P5 STG.E desc[UR6][R20.64], R11 ;  /* 0x0000000b14005986 */ /* 0x0001e6000c101906 */
[----:B------:R-:W-:Y:S01]  /*11b0*/  IMAD.WIDE R24, R19, 0x4, R4 ;  /* 0x0000000413187825 */ /* 0x000fe200078e0204 */
[----:B----4-:R0:W-:Y:S04]  /*11c0*/  @P4 STG.E desc[UR6][R16.64], R14 ;  /* 0x0000000e10004986 */ /* 0x0101e8000c101906 */
[----:B-----5:R0:W-:Y:S02]  /*11d0*/  @P3 STG.E desc[UR6][R24.64], R15 ;  /* 0x0000000f18003986 */ /* 0x0201e4000c101906 */
[----:B0-----:R-:W-:Y:S05]  /*11e0*/  @!P0 EXIT ;  /* 0x000000000000894d */ /* 0x001fea0003800000 */
[----:B0-----:R-:W0:Y:S01]  /*11f0*/  LDS R9, [R0+0xe00] ;  /* 0x000e000000097984 */ /* 0x001e220000000800 */
[----:B------:R-:W-:-:S05]  /*1200*/  IMAD.HI R6, R2, 0x2aaaaaab, RZ ;  /* 0x2aaaaaab02067827 */ /* 0x000fca00078e02ff */
[----:B------:R-:W-:-:S04]  /*1210*/  SHF.R.U32.HI R7, RZ, 0x1f, R6 ;  /* 0x0000001fff077819 */ /* 0x000fc80000011606 */
[----:B------:R-:W-:-:S05]  /*1220*/  LEA.HI.SX32 R7, R6, R7, 0x1a ;  /* 0x0000000706077211 */ /* 0x000fca00078fd2ff */
[----:B------:R-:W-:-:S04]  /*1230*/  IMAD R2, R7, -0x180, R2 ;  /* 0xfffffe8007027824 */ /* 0x000fc800078e0202 */
[----:B------:R-:W-:-:S04]  /*1240*/  IMAD R2, R2, 0x3c1, R3 ;  /* 0x000003c102027824 */ /* 0x000fc800078e0203 */
[----:B------:R-:W-:-:S04]  /*1250*/  IMAD R7, R7, 0xff440, R2 ;  /* 0x000ff44007077824 */ /* 0x000fc800078e0202 */
[----:B------:R-:W-:-:S05]  /*1260*/  IMAD.WIDE R4, R7, 0x4, R4 ;  /* 0x0000000407047825 */ /* 0x000fca00078e0204 */
[----:B0-----:R-:W-:Y:S01]  /*1270*/  STG.E desc[UR6][R4.64], R9 ;  /* 0x0000000904007986 */ /* 0x001fe2000c101906 */
[----:B------:R-:W-:Y:S05]  /*1280*/  EXIT ;  /* 0x000000000000794d */ /* 0x000fea0003800000 */
.L_x_0:
[----:B------:R-:W-:-:S00]  /*1290*/  BRA `(.L_x_0) ;  /* 0xfffffffc00fc7947 */ /* 0x000fc0000383ffff */
[----:B------:R-:W-:-:S00]  /*12a0*/  NOP ;  /* 0x0000000000007918 */ /* 0x000fc00000000000 */
        /* <DEDUP_REMOVED lines=13> */
.L_x_1:


//--------------------- .nv.global.init           --------------------------
	.section	.nv.global.init,"aw",@progbits
.nv.global.init:
	.type		_$_str,@object
	.size		_$_str,(_$_str_$_2 - _$_str)
_$_str:
        /*0000*/ 	.byte	0x5f, 0x5f, 0x43, 0x55, 0x44, 0x41, 0x5f, 0x46, 0x54, 0x5a, 0x00
	.type		_$_str_$_2,@object
	.size		_$_str_$_2,(.L_1 - _$_str_$_2)
_$_str_$_2:
        /*000b*/ 	.byte	0x5f, 0x5f, 0x43, 0x55, 0x44, 0x41, 0x5f, 0x50, 0x52, 0x45, 0x43, 0x5f, 0x53, 0x51, 0x52, 0x54
        /*001b*/ 	.byte	0x00
.L_1:


//--------------------- .nv.shared.triton_poi_fused__native_batch_norm_legit_no_training_relu_6 --------------------------
	.section	.nv.shared.triton_poi_fused__native_batch_norm_legit_no_training_relu_6,"aw",@nobits
	.sectionflags	@""
	.align	16
	.zero		1024


//--------------------- .nv.constant0.triton_poi_fused__native_batch_norm_legit_no_training_relu_6 --------------------------
	.section	.nv.constant0.triton_poi_fused__native_batch_norm_legit_no_training_relu_6,"a",@progbits
	.sectionflags	@""
	.align	4
.nv.constant0.triton_poi_fused__native_batch_norm_legit_no_training_relu_6:
	.zero		584
